//
// Generated by NVIDIA NVVM Compiler
//
// Compiler Build ID: CL-36424714
// Cuda compilation tools, release 13.0, V13.0.88
// Based on NVVM 20.0.0
//

.version 9.0
.target sm_100
.address_size 64

	// .globl	_Z11erodeKernelfffP6float4S0_

.visible .entry _Z11erodeKernelfffP6float4S0_(
	.param .f32 _Z11erodeKernelfffP6float4S0__param_0,
	.param .f32 _Z11erodeKernelfffP6float4S0__param_1,
	.param .f32 _Z11erodeKernelfffP6float4S0__param_2,
	.param .u64 .ptr .align 1 _Z11erodeKernelfffP6float4S0__param_3,
	.param .u64 .ptr .align 1 _Z11erodeKernelfffP6float4S0__param_4
)
{
	.reg .pred 	%p<5>;
	.reg .b32 	%r<31>;
	.reg .b32 	%f<75>;
	.reg .b64 	%rd<20>;

	ld.param.f32 	%f1, [_Z11erodeKernelfffP6float4S0__param_0];
	ld.param.f32 	%f2, [_Z11erodeKernelfffP6float4S0__param_1];
	ld.param.f32 	%f3, [_Z11erodeKernelfffP6float4S0__param_2];
	ld.param.u64 	%rd1, [_Z11erodeKernelfffP6float4S0__param_3];
	ld.param.u64 	%rd2, [_Z11erodeKernelfffP6float4S0__param_4];
	cvta.to.global.u64 	%rd3, %rd2;
	cvta.to.global.u64 	%rd4, %rd1;
	mov.u32 	%r1, %ctaid.x;
	mov.u32 	%r2, %ntid.x;
	mov.u32 	%r3, %tid.x;
	mad.lo.s32 	%r4, %r1, %r2, %r3;
	mov.u32 	%r5, %ctaid.y;
	mov.u32 	%r6, %ntid.y;
	mov.u32 	%r7, %tid.y;
	mad.lo.s32 	%r8, %r5, %r6, %r7;
	mov.u32 	%r9, %nctaid.x;
	mul.lo.s32 	%r10, %r2, %r9;
	mov.u32 	%r11, %nctaid.y;
	mul.lo.s32 	%r12, %r6, %r11;
	mul.lo.s32 	%r13, %r4, %r10;
	add.s32 	%r14, %r13, %r8;
	setp.eq.s32 	%p1, %r4, 0;
	add.s32 	%r15, %r4, -1;
	mul.lo.s32 	%r16, %r15, %r12;
	selp.b32 	%r17, 0, %r16, %p1;
	add.s32 	%r18, %r17, %r8;
	add.s32 	%r19, %r4, 1;
	setp.lt.u32 	%p2, %r19, %r10;
	shl.b32 	%r20, %r12, 1;
	add.s32 	%r21, %r16, %r20;
	add.s32 	%r22, %r21, %r8;
	selp.b32 	%r23, %r22, %r14, %p2;
	setp.eq.s32 	%p3, %r8, 0;
	sub.s32 	%r24, %r21, %r12;
	add.s32 	%r25, %r8, %r24;
	add.s32 	%r26, %r25, -1;
	selp.b32 	%r27, %r13, %r26, %p3;
	add.s32 	%r28, %r8, 1;
	setp.lt.u32 	%p4, %r28, %r12;
	add.s32 	%r29, %r25, 1;
	selp.b32 	%r30, %r29, %r14, %p4;
	mul.f32 	%f4, %f2, %f3;
	add.f32 	%f5, %f2, %f3;
	mul.f32 	%f6, %f5, 0f3F000000;
	mul.wide.u32 	%rd5, %r14, 16;
	add.s64 	%rd6, %rd4, %rd5;
	ld.global.v2.f32 	{%f7, %f8}, [%rd6+8];
	fma.rn.f32 	%f9, %f1, 0f38D1B717, %f8;
	add.s64 	%rd7, %rd3, %rd5;
	ld.global.v4.f32 	{%f10, %f11, %f12, %f13}, [%rd7];
	add.f32 	%f14, %f7, %f9;
	mul.wide.u32 	%rd8, %r18, 16;
	add.s64 	%rd9, %rd4, %rd8;
	ld.global.v2.f32 	{%f15, %f16}, [%rd9+8];
	add.f32 	%f17, %f15, %f16;
	sub.f32 	%f18, %f14, %f17;
	mul.wide.u32 	%rd10, %r23, 16;
	add.s64 	%rd11, %rd4, %rd10;
	ld.global.v2.f32 	{%f19, %f20}, [%rd11+8];
	add.f32 	%f21, %f19, %f20;
	sub.f32 	%f22, %f14, %f21;
	mul.wide.u32 	%rd12, %r27, 16;
	add.s64 	%rd13, %rd4, %rd12;
	ld.global.v2.f32 	{%f23, %f24}, [%rd13+8];
	add.f32 	%f25, %f23, %f24;
	sub.f32 	%f26, %f14, %f25;
	mul.wide.u32 	%rd14, %r30, 16;
	add.s64 	%rd15, %rd4, %rd14;
	ld.global.v2.f32 	{%f27, %f28}, [%rd15+8];
	add.f32 	%f29, %f27, %f28;
	sub.f32 	%f30, %f14, %f29;
	mul.f32 	%f31, %f1, %f4;
	mul.f32 	%f32, %f18, 0f411CE83E;
	div.rn.f32 	%f33, %f32, %f6;
	fma.rn.f32 	%f34, %f31, %f33, %f10;
	max.f32 	%f35, %f34, 0f00000000;
	mul.f32 	%f36, %f22, 0f411CE83E;
	div.rn.f32 	%f37, %f36, %f6;
	fma.rn.f32 	%f38, %f31, %f37, %f11;
	max.f32 	%f39, %f38, 0f00000000;
	mul.f32 	%f40, %f26, 0f411CE83E;
	div.rn.f32 	%f41, %f40, %f6;
	fma.rn.f32 	%f42, %f31, %f41, %f12;
	max.f32 	%f43, %f42, 0f00000000;
	mul.f32 	%f44, %f30, 0f411CE83E;
	div.rn.f32 	%f45, %f44, %f6;
	fma.rn.f32 	%f46, %f31, %f45, %f13;
	max.f32 	%f47, %f46, 0f00000000;
	mul.f32 	%f48, %f2, %f9;
	mul.f32 	%f49, %f3, %f48;
	add.f32 	%f50, %f35, %f39;
	add.f32 	%f51, %f50, %f43;
	add.f32 	%f52, %f51, %f47;
	mul.f32 	%f53, %f1, %f52;
	div.rn.f32 	%f54, %f49, %f53;
	min.f32 	%f55, %f54, 0f3F800000;
	mul.f32 	%f56, %f35, %f55;
	mul.f32 	%f57, %f39, %f55;
	mul.f32 	%f58, %f43, %f55;
	mul.f32 	%f59, %f47, %f55;
	bar.sync 	0;
	st.global.v4.f32 	[%rd7], {%f56, %f57, %f58, %f59};
	bar.sync 	0;
	add.f32 	%f60, %f56, %f57;
	add.f32 	%f61, %f58, %f60;
	add.f32 	%f62, %f59, %f61;
	add.s64 	%rd16, %rd3, %rd8;
	ld.global.f32 	%f63, [%rd16+4];
	add.s64 	%rd17, %rd3, %rd10;
	ld.global.f32 	%f64, [%rd17];
	add.f32 	%f65, %f63, %f64;
	add.s64 	%rd18, %rd3, %rd12;
	ld.global.f32 	%f66, [%rd18+12];
	add.f32 	%f67, %f65, %f66;
	add.s64 	%rd19, %rd3, %rd14;
	ld.global.f32 	%f68, [%rd19+8];
	add.f32 	%f69, %f67, %f68;
	sub.f32 	%f70, %f69, %f62;
	mul.f32 	%f71, %f1, %f70;
	div.rn.f32 	%f72, %f71, %f4;
	add.f32 	%f73, %f9, %f72;
	max.f32 	%f74, %f73, 0f00000000;
	st.global.f32 	[%rd6+12], %f74;
	ret;

}


// ===== COMPILED SASS (sm_100) =====

	.target	sm_100

	.elftype	@"ET_EXEC"


//--------------------- .note.nv.tkinfo           --------------------------
	.section	.note.nv.tkinfo,"",@"SHT_NOTE"
	.sectionflags	@"SHF_NOTE_NV_TKINFO"
	.tkinfo
        /*0018*/ 	.word	0x00000002
        /*0030*/ 	.string	""
        /*0030*/ 	.string	"ptxas"
        /*0030*/ 	.string	"Cuda compilation tools, release 13.0, V13.0.88"
        /*0030*/ 	.string	"Build cuda_13.0.r13.0/compiler.36424714_0"
        /*0030*/ 	.string	"-arch sm_100 -m 64 "



//--------------------- .note.nv.cuinfo           --------------------------
	.section	.note.nv.cuinfo,"",@"SHT_NOTE"
	.sectionflags	@"SHF_NOTE_NV_CUINFO"
        /*0018*/ 	.short	0x0002
        /*001a*/ 	.short	0x0064
        /*001c*/ 	.short	0x0082
	.zero		2


//--------------------- .nv.info                  --------------------------
	.section	.nv.info,"",@"SHT_CUDA_INFO"
	.align	4


	//----- nvinfo : EIATTR_REGCOUNT
	.align		4
        /*0000*/ 	.byte	0x04, 0x2f
        /*0002*/ 	.short	(.L_1 - .L_0)
	.align		4
.L_0:
        /*0004*/ 	.word	index@(_Z11erodeKernelfffP6float4S0_)
        /*0008*/ 	.word	0x0000001f


	//----- nvinfo : EIATTR_FRAME_SIZE
	.align		4
.L_1:
        /*000c*/ 	.byte	0x04, 0x11
        /*000e*/ 	.short	(.L_3 - .L_2)
	.align		4
.L_2:
        /*0010*/ 	.word	index@($__internal_0_$__cuda_sm3x_div_rn_noftz_f32_slowpath)
        /*0014*/ 	.word	0x00000000


	//----- nvinfo : EIATTR_FRAME_SIZE
	.align		4
.L_3:
        /*0018*/ 	.byte	0x04, 0x11
        /*001a*/ 	.short	(.L_5 - .L_4)
	.align		4
.L_4:
        /*001c*/ 	.word	index@(_Z11erodeKernelfffP6float4S0_)
        /*0020*/ 	.word	0x00000000


	//----- nvinfo : EIATTR_MIN_STACK_SIZE
	.align		4
.L_5:
        /*0024*/ 	.byte	0x04, 0x12
        /*0026*/ 	.short	(.L_7 - .L_6)
	.align		4
.L_6:
        /*0028*/ 	.word	index@(_Z11erodeKernelfffP6float4S0_)
        /*002c*/ 	.word	0x00000000
.L_7:


//--------------------- .nv.compat                --------------------------
	.section	.nv.compat,"",@"SHT_CUDA_COMPAT_INFO"
	.align	4
        /*0000*/ 	.byte	0x02, 0x09, 0x00, 0x00, 0x02, 0x02, 0x01, 0x00, 0x02, 0x05, 0x05, 0x00, 0x03, 0x07, 0x01, 0x01
        /*0010*/ 	.byte	0x02, 0x03, 0x00, 0x00, 0x02, 0x06, 0x01, 0x00, 0x04, 0x0b, 0x08, 0x00, 0x01, 0x00, 0x00, 0x00
        /*0020*/ 	.byte	0x00, 0x00, 0x00, 0x00


//--------------------- .nv.info._Z11erodeKernelfffP6float4S0_ --------------------------
	.section	.nv.info._Z11erodeKernelfffP6float4S0_,"",@"SHT_CUDA_INFO"
	.sectionflags	@""
	.align	4


	//----- nvinfo : EIATTR_CUDA_API_VERSION
	.align		4
        /*0000*/ 	.byte	0x04, 0x37
        /*0002*/ 	.short	(.L_9 - .L_8)
.L_8:
        /*0004*/ 	.word	0x00000082


	//----- nvinfo : EIATTR_KPARAM_INFO
	.align		4
.L_9:
        /*0008*/ 	.byte	0x04, 0x17
        /*000a*/ 	.short	(.L_11 - .L_10)
.L_10:
        /*000c*/ 	.word	0x00000000
        /*0010*/ 	.short	0x0004
        /*0012*/ 	.short	0x0018
        /*0014*/ 	.byte	0x00, 0xf5, 0x21, 0x00


	//----- nvinfo : EIATTR_KPARAM_INFO
	.align		4
.L_11:
        /*0018*/ 	.byte	0x04, 0x17
        /*001a*/ 	.short	(.L_13 - .L_12)
.L_12:
        /*001c*/ 	.word	0x00000000
        /*0020*/ 	.short	0x0003
        /*0022*/ 	.short	0x0010
        /*0024*/ 	.byte	0x00, 0xf5, 0x21, 0x00


	//----- nvinfo : EIATTR_KPARAM_INFO
	.align		4
.L_13:
        /*0028*/ 	.byte	0x04, 0x17
        /*002a*/ 	.short	(.L_15 - .L_14)
.L_14:
        /*002c*/ 	.word	0x00000000
        /*0030*/ 	.short	0x0002
        /*0032*/ 	.short	0x0008
        /*0034*/ 	.byte	0x00, 0xf0, 0x11, 0x00


	//----- nvinfo : EIATTR_KPARAM_INFO
	.align		4
.L_15:
        /*0038*/ 	.byte	0x04, 0x17
        /*003a*/ 	.short	(.L_17 - .L_16)
.L_16:
        /*003c*/ 	.word	0x00000000
        /*0040*/ 	.short	0x0001
        /*0042*/ 	.short	0x0004
        /*0044*/ 	.byte	0x00, 0xf0, 0x11, 0x00


	//----- nvinfo : EIATTR_KPARAM_INFO
	.align		4
.L_17:
        /*0048*/ 	.byte	0x04, 0x17
        /*004a*/ 	.short	(.L_19 - .L_18)
.L_18:
        /*004c*/ 	.word	0x00000000
        /*0050*/ 	.short	0x0000
        /*0052*/ 	.short	0x0000
        /*0054*/ 	.byte	0x00, 0xf0, 0x11, 0x00


	//----- nvinfo : EIATTR_SPARSE_MMA_MASK
	.align		4
.L_19:
        /*0058*/ 	.byte	0x03, 0x50
        /*005a*/ 	.short	0x0000


	//----- nvinfo : EIATTR_MAXREG_COUNT
	.align		4
        /*005c*/ 	.byte	0x03, 0x1b
        /*005e*/ 	.short	0x00ff


	//----- nvinfo : EIATTR_NUM_BARRIERS
	.align		4
        /*0060*/ 	.byte	0x02, 0x4c
        /*0062*/ 	.byte	0x01
	.zero		1


	//----- nvinfo : EIATTR_MERCURY_ISA_VERSION
	.align		4
        /*0064*/ 	.byte	0x03, 0x5f
        /*0066*/ 	.short	0x0101


	//----- nvinfo : EIATTR_VRC_CTA_INIT_COUNT
	.align		4
        /*0068*/ 	.byte	0x02, 0x4a
	.zero		1
	.zero		1


	//----- nvinfo : EIATTR_EXIT_INSTR_OFFSETS
	.align		4
        /*006c*/ 	.byte	0x04, 0x1c
        /*006e*/ 	.short	(.L_21 - .L_20)


	//   ....[0]....
.L_20:
        /*0070*/ 	.word	0x00000c60


	//----- nvinfo : EIATTR_CRS_STACK_SIZE
	.align		4
.L_21:
        /*0074*/ 	.byte	0x04, 0x1e
        /*0076*/ 	.short	(.L_23 - .L_22)
.L_22:
        /*0078*/ 	.word	0x00000000


	//----- nvinfo : EIATTR_CBANK_PARAM_SIZE
	.align		4
.L_23:
        /*007c*/ 	.byte	0x03, 0x19
        /*007e*/ 	.short	0x0020


	//----- nvinfo : EIATTR_PARAM_CBANK
	.align		4
        /*0080*/ 	.byte	0x04, 0x0a
        /*0082*/ 	.short	(.L_25 - .L_24)
	.align		4
.L_24:
        /*0084*/ 	.word	index@(.nv.constant0._Z11erodeKernelfffP6float4S0_)
        /*0088*/ 	.short	0x0380
        /*008a*/ 	.short	0x0020


	//----- nvinfo : EIATTR_SW_WAR
	.align		4
.L_25:
        /*008c*/ 	.byte	0x04, 0x36
        /*008e*/ 	.short	(.L_27 - .L_26)
.L_26:
        /*0090*/ 	.word	0x00000008
.L_27:


//--------------------- .nv.callgraph             --------------------------
	.section	.nv.callgraph,"",@"SHT_CUDA_CALLGRAPH"
	.align	4
	.sectionentsize	8
	.align		4
        /*0000*/ 	.word	0x00000000
	.align		4
        /*0004*/ 	.word	0xffffffff
	.align		4
        /*0008*/ 	.word	0x00000000
	.align		4
        /*000c*/ 	.word	0xfffffffe
	.align		4
        /*0010*/ 	.word	0x00000000
	.align		4
        /*0014*/ 	.word	0xfffffffd
	.align		4
        /*0018*/ 	.word	0x00000000
	.align		4
        /*001c*/ 	.word	0xfffffffc


//--------------------- .text._Z11erodeKernelfffP6float4S0_ --------------------------
	.section	.text._Z11erodeKernelfffP6float4S0_,"ax",@progbits
	.align	128
        .global         _Z11erodeKernelfffP6float4S0_
        .type           _Z11erodeKernelfffP6float4S0_,@function
        .size           _Z11erodeKernelfffP6float4S0_,(.L_x_24 - _Z11erodeKernelfffP6float4S0_)
        .other          _Z11erodeKernelfffP6float4S0_,@"STO_CUDA_ENTRY STV_DEFAULT"
_Z11erodeKernelfffP6float4S0_:
.text._Z11erodeKernelfffP6float4S0_:
[----:B------:R-:W-:Y:S01]  /*0000*/  LDC R1, c[0x0][0x37c] ;  /* 0x0000df00ff017b82 */ /* 0x000fe20000000800 */
[----:B------:R-:W0:Y:S07]  /*0010*/  S2R R0, SR_TID.X ;  /* 0x0000000000007919 */ /* 0x000e2e0000002100 */
[----:B------:R-:W0:Y:S01]  /*0020*/  S2UR UR4, SR_CTAID.X ;  /* 0x00000000000479c3 */ /* 0x000e220000002500 */
[----:B------:R-:W1:Y:S07]  /*0030*/  S2R R2, SR_TID.Y ;  /* 0x0000000000027919 */ /* 0x000e6e0000002200 */
[----:B------:R-:W0:Y:S08]  /*0040*/  LDC R3, c[0x0][0x360] ;  /* 0x0000d800ff037b82 */ /* 0x000e300000000800 */
[----:B------:R-:W1:Y:S08]  /*0050*/  S2UR UR5, SR_CTAID.Y ;  /* 0x00000000000579c3 */ /* 0x000e700000002600 */
[----:B------:R-:W1:Y:S01]  /*0060*/  LDC R11, c[0x0][0x364] ;  /* 0x0000d900ff0b7b82 */ /* 0x000e620000000800 */
[----:B------:R-:W2:Y:S01]  /*0070*/  LDCU UR6, c[0x0][0x370] ;  /* 0x00006e00ff0677ac */ /* 0x000ea20008000800 */
[----:B------:R-:W3:Y:S06]  /*0080*/  LDCU UR7, c[0x0][0x374] ;  /* 0x00006e80ff0777ac */ /* 0x000eec0008000800 */
[----:B------:R-:W4:Y:S01]  /*0090*/  LDC.64 R6, c[0x0][0x390] ;  /* 0x0000e400ff067b82 */ /* 0x000f220000000a00 */
[----:B0-----:R-:W-:-:S05]  /*00a0*/  IMAD R0, R3, UR4, R0 ;  /* 0x0000000403007c24 */ /* 0x001fca000f8e0200 */
[C---:B------:R-:W-:Y:S02]  /*00b0*/  IADD3 R4, PT, PT, R0.reuse, -0x1, RZ ;  /* 0xffffffff00047810 */ /* 0x040fe40007ffe0ff */
[C---:B------:R-:W-:Y:S01]  /*00c0*/  ISETP.NE.AND P0, PT, R0.reuse, RZ, PT ;  /* 0x000000ff0000720c */ /* 0x040fe20003f05270 */
[----:B------:R-:W0:Y:S01]  /*00d0*/  LDC.64 R24, c[0x0][0x380] ;  /* 0x0000e000ff187b82 */ /* 0x000e220000000a00 */
[----:B--2---:R-:W-:Y:S01]  /*00e0*/  IMAD R3, R3, UR6, RZ ;  /* 0x0000000603037c24 */ /* 0x004fe2000f8e02ff */
[----:B------:R-:W0:Y:S03]  /*00f0*/  LDCU UR6, c[0x0][0x388] ;  /* 0x00007100ff0677ac */ /* 0x000e260008000800 */
[C---:B------:R-:W-:Y:S01]  /*0100*/  IMAD R13, R0.reuse, R3, RZ ;  /* 0x00000003000d7224 */ /* 0x040fe200078e02ff */
[----:B------:R-:W-:Y:S01]  /*0110*/  IADD3 R0, PT, PT, R0, 0x1, RZ ;  /* 0x0000000100007810 */ /* 0x000fe20007ffe0ff */
[C---:B-1----:R-:W-:Y:S01]  /*0120*/  IMAD R2, R11.reuse, UR5, R2 ;  /* 0x000000050b027c24 */ /* 0x042fe2000f8e0202 */
[----:B------:R-:W1:Y:S01]  /*0130*/  LDCU.64 UR4, c[0x0][0x358] ;  /* 0x00006b00ff0477ac */ /* 0x000e620008000a00 */
[----:B---3--:R-:W-:-:S03]  /*0140*/  IMAD R11, R11, UR7, RZ ;  /* 0x000000070b0b7c24 */ /* 0x008fc6000f8e02ff */
[C---:B------:R-:W-:Y:S01]  /*0150*/  IADD3 R5, PT, PT, R2.reuse, R13, RZ ;  /* 0x0000000d02057210 */ /* 0x040fe20007ffe0ff */
[----:B------:R-:W-:Y:S01]  /*0160*/  IMAD R4, R11, R4, RZ ;  /* 0x000000040b047224 */ /* 0x000fe200078e02ff */
[C---:B------:R-:W-:Y:S02]  /*0170*/  ISETP.NE.AND P1, PT, R2.reuse, RZ, PT ;  /* 0x000000ff0200720c */ /* 0x040fe40003f25270 */
[----:B------:R-:W-:Y:S02]  /*0180*/  IADD3 R10, PT, PT, R2, 0x1, RZ ;  /* 0x00000001020a7810 */ /* 0x000fe40007ffe0ff */
[----:B------:R-:W-:Y:S02]  /*0190*/  SEL R9, R4, RZ, P0 ;  /* 0x000000ff04097207 */ /* 0x000fe40000000000 */
[----:B------:R-:W-:Y:S02]  /*01a0*/  ISETP.GE.U32.AND P0, PT, R0, R3, PT ;  /* 0x000000030000720c */ /* 0x000fe40003f06070 */
[----:B------:R-:W-:Y:S01]  /*01b0*/  IADD3 R12, PT, PT, R2, R9, RZ ;  /* 0x00000009020c7210 */ /* 0x000fe20007ffe0ff */
[----:B----4-:R-:W-:Y:S01]  /*01c0*/  IMAD.WIDE.U32 R8, R5, 0x10, R6 ;  /* 0x0000001005087825 */ /* 0x010fe200078e0006 */
[----:B------:R-:W-:-:S02]  /*01d0*/  LEA R3, R11, R4, 0x1 ;  /* 0x000000040b037211 */ /* 0x000fc400078e08ff */
[----:B------:R-:W-:Y:S01]  /*01e0*/  ISETP.GE.U32.AND P2, PT, R10, R11, PT ;  /* 0x0000000b0a00720c */ /* 0x000fe20003f46070 */
[----:B------:R-:W-:Y:S01]  /*01f0*/  IMAD.WIDE.U32 R16, R12, 0x10, R6 ;  /* 0x000000100c107825 */ /* 0x000fe200078e0006 */
[----:B-1----:R-:W2:Y:S01]  /*0200*/  LDG.E.64 R14, desc[UR4][R8.64+0x8] ;  /* 0x00000804080e7981 */ /* 0x002ea2000c1e1b00 */
[CC--:B------:R-:W-:Y:S02]  /*0210*/  IADD3 R0, PT, PT, R2.reuse, R3.reuse, RZ ;  /* 0x0000000302007210 */ /* 0x0c0fe40007ffe0ff */
[----:B------:R-:W-:Y:S02]  /*0220*/  IADD3 R4, PT, PT, R2, R3, -R11 ;  /* 0x0000000302047210 */ /* 0x000fe40007ffe80b */
[----:B------:R-:W3:Y:S01]  /*0230*/  LDG.E.64 R16, desc[UR4][R16.64+0x8] ;  /* 0x0000080410107981 */ /* 0x000ee2000c1e1b00 */
[----:B------:R-:W1:Y:S01]  /*0240*/  LDC.64 R2, c[0x0][0x398] ;  /* 0x0000e600ff027b82 */ /* 0x000e620000000a00 */
[C---:B------:R-:W-:Y:S02]  /*0250*/  IADD3 R10, PT, PT, R4.reuse, 0x1, RZ ;  /* 0x00000001040a7810 */ /* 0x040fe40007ffe0ff */
[----:B------:R-:W-:-:S02]  /*0260*/  @P1 IADD3 R13, PT, PT, R4, -0x1, RZ ;  /* 0xffffffff040d1810 */ /* 0x000fc40007ffe0ff */
[-C--:B------:R-:W-:Y:S02]  /*0270*/  SEL R11, R0, R5.reuse, !P0 ;  /* 0x00000005000b7207 */ /* 0x080fe40004000000 */
[----:B------:R-:W-:Y:S01]  /*0280*/  SEL R10, R10, R5, !P2 ;  /* 0x000000050a0a7207 */ /* 0x000fe20005000000 */
[----:B------:R-:W-:-:S04]  /*0290*/  IMAD.WIDE.U32 R20, R13, 0x10, R6 ;  /* 0x000000100d147825 */ /* 0x000fc800078e0006 */
[--C-:B------:R-:W-:Y:S02]  /*02a0*/  IMAD.WIDE.U32 R18, R11, 0x10, R6.reuse ;  /* 0x000000100b127825 */ /* 0x100fe400078e0006 */
[----:B------:R-:W4:Y:S02]  /*02b0*/  LDG.E.64 R20, desc[UR4][R20.64+0x8] ;  /* 0x0000080414147981 */ /* 0x000f24000c1e1b00 */
[----:B------:R-:W-:Y:S02]  /*02c0*/  IMAD.WIDE.U32 R22, R10, 0x10, R6 ;  /* 0x000000100a167825 */ /* 0x000fe400078e0006 */
[----:B------:R-:W4:Y:S04]  /*02d0*/  LDG.E.64 R18, desc[UR4][R18.64+0x8] ;  /* 0x0000080412127981 */ /* 0x000f28000c1e1b00 */
[----:B------:R-:W4:Y:S01]  /*02e0*/  LDG.E.64 R22, desc[UR4][R22.64+0x8] ;  /* 0x0000080416167981 */ /* 0x000f22000c1e1b00 */
[----:B-1----:R-:W-:-:S05]  /*02f0*/  IMAD.WIDE.U32 R2, R5, 0x10, R2 ;  /* 0x0000001005027825 */ /* 0x002fca00078e0002 */
[----:B------:R1:W5:Y:S01]  /*0300*/  LDG.E.128 R4, desc[UR4][R2.64] ;  /* 0x0000000402047981 */ /* 0x000362000c1e1d00 */
[----:B0-----:R-:W-:-:S04]  /*0310*/  FADD R26, R25, UR6 ;  /* 0x00000006191a7e21 */ /* 0x001fc80008000000 */
[----:B------:R-:W-:-:S04]  /*0320*/  FMUL R26, R26, 0.5 ;  /* 0x3f0000001a1a7820 */ /* 0x000fc80000400000 */
[----:B------:R-:W0:Y:S01]  /*0330*/  MUFU.RCP R27, R26 ;  /* 0x0000001a001b7308 */ /* 0x000e220000001000 */
[----:B------:R-:W-:Y:S01]  /*0340*/  FMUL R25, R25, UR6 ;  /* 0x0000000619197c20 */ /* 0x000fe20008400000 */
[----:B------:R-:W-:Y:S01]  /*0350*/  BSSY.RECONVERGENT B0, `(.L_x_0) ;  /* 0x0000018000007945 */ /* 0x000fe20003800200 */
[----:B--2---:R-:W-:-:S04]  /*0360*/  FFMA R15, R24, 9.9999997473787516356e-05, R15 ;  /* 0x38d1b717180f7823 */ /* 0x004fc8000000000f */
[----:B------:R-:W-:Y:S01]  /*0370*/  FADD R14, R14, R15 ;  /* 0x0000000f0e0e7221 */ /* 0x000fe20000000000 */
[----:B---3--:R-:W-:-:S04]  /*0380*/  FADD R17, R16, R17 ;  /* 0x0000001110117221 */ /* 0x008fc80000000000 */
[----:B------:R-:W-:-:S04]  /*0390*/  FADD R0, R14, -R17 ;  /* 0x800000110e007221 */ /* 0x000fc80000000000 */
[----:B------:R-:W-:Y:S01]  /*03a0*/  FMUL R0, R0, 9.8066997528076171875 ;  /* 0x411ce83e00007820 */ /* 0x000fe20000400000 */
[----:B0-----:R-:W-:-:S03]  /*03b0*/  FFMA R16, -R26, R27, 1 ;  /* 0x3f8000001a107423 */ /* 0x001fc6000000011b */
[----:B------:R-:W0:Y:S01]  /*03c0*/  FCHK P0, R0, R26 ;  /* 0x0000001a00007302 */ /* 0x000e220000000000 */
[----:B------:R-:W-:Y:S01]  /*03d0*/  FFMA R17, R27, R16, R27 ;  /* 0x000000101b117223 */ /* 0x000fe2000000001b */
[----:B----4-:R-:W-:-:S03]  /*03e0*/  FADD R21, R20, R21 ;  /* 0x0000001514157221 */ /* 0x010fc60000000000 */
[----:B------:R-:W-:Y:S01]  /*03f0*/  FFMA R20, R0, R17, RZ ;  /* 0x0000001100147223 */ /* 0x000fe200000000ff */
[----:B------:R-:W-:Y:S01]  /*0400*/  FADD R19, R18, R19 ;  /* 0x0000001312137221 */ /* 0x000fe20000000000 */
[----:B------:R-:W-:Y:S02]  /*0410*/  FADD R23, R22, R23 ;  /* 0x0000001716177221 */ /* 0x000fe40000000000 */
[----:B------:R-:W-:Y:S01]  /*0420*/  FFMA R22, -R26, R20, R0 ;  /* 0x000000141a167223 */ /* 0x000fe20000000100 */
[C---:B------:R-:W-:Y:S01]  /*0430*/  FADD R18, R14.reuse, -R19 ;  /* 0x800000130e127221 */ /* 0x040fe20000000000 */
[C---:B------:R-:W-:Y:S01]  /*0440*/  FADD R16, R14.reuse, -R21 ;  /* 0x800000150e107221 */ /* 0x040fe20000000000 */
[----:B------:R-:W-:Y:S01]  /*0450*/  FADD R14, R14, -R23 ;  /* 0x800000170e0e7221 */ /* 0x000fe20000000000 */
[----:B------:R-:W-:Y:S01]  /*0460*/  FFMA R17, R17, R22, R20 ;  /* 0x0000001611117223 */ /* 0x000fe20000000014 */
[----:B------:R-:W-:Y:S01]  /*0470*/  FMUL R24, R25, R24 ;  /* 0x0000001819187220 */ /* 0x000fe20000400000 */
[----:B01----:R-:W-:Y:S06]  /*0480*/  @!P0 BRA `(.L_x_1) ;  /* 0x0000000000108947 */ /* 0x003fec0003800000 */
[----:B------:R-:W-:Y:S02]  /*0490*/  MOV R17, R26 ;  /* 0x0000001a00117202 */ /* 0x000fe40000000f00 */
[----:B------:R-:W-:-:S07]  /*04a0*/  MOV R20, 0x4c0 ;  /* 0x000004c000147802 */ /* 0x000fce0000000f00 */
[----:B-----5:R-:W-:Y:S05]  /*04b0*/  CALL.REL.NOINC `($__internal_0_$__cuda_sm3x_div_rn_noftz_f32_slowpath) ;  /* 0x0000000400ec7944 */ /* 0x020fea0003c00000 */
[----:B------:R-:W-:-:S07]  /*04c0*/  MOV R17, R0 ;  /* 0x0000000000117202 */ /* 0x000fce0000000f00 */
.L_x_1:
[----:B------:R-:W-:Y:S05]  /*04d0*/  BSYNC.RECONVERGENT B0 ;  /* 0x0000000000007941 */ /* 0x000fea0003800200 */
.L_x_0:
[----:B------:R-:W0:Y:S01]  /*04e0*/  MUFU.RCP R21, R26 ;  /* 0x0000001a00157308 */ /* 0x000e220000001000 */
[----:B------:R-:W-:Y:S01]  /*04f0*/  FMUL R19, R18, 9.8066997528076171875 ;  /* 0x411ce83e12137820 */ /* 0x000fe20000400000 */
[----:B-----5:R-:W-:Y:S01]  /*0500*/  FFMA R4, R24, R17, R4 ;  /* 0x0000001118047223 */ /* 0x020fe20000000004 */
[----:B------:R-:W-:Y:S04]  /*0510*/  BSSY.RECONVERGENT B0, `(.L_x_2) ;  /* 0x000000e000007945 */ /* 0x000fe80003800200 */
[----:B------:R-:W-:Y:S01]  /*0520*/  FMNMX R4, RZ, R4, !PT ;  /* 0x00000004ff047209 */ /* 0x000fe20007800000 */
[----:B------:R-:W1:Y:S01]  /*0530*/  FCHK P0, R19, R26 ;  /* 0x0000001a13007302 */ /* 0x000e620000000000 */
[----:B0-----:R-:W-:-:S04]  /*0540*/  FFMA R0, -R26, R21, 1 ;  /* 0x3f8000001a007423 */ /* 0x001fc80000000115 */
[----:B------:R-:W-:-:S04]  /*0550*/  FFMA R0, R21, R0, R21 ;  /* 0x0000000015007223 */ /* 0x000fc80000000015 */
[----:B------:R-:W-:-:S04]  /*0560*/  FFMA R21, R0, R19, RZ ;  /* 0x0000001300157223 */ /* 0x000fc800000000ff */
[----:B------:R-:W-:-:S04]  /*0570*/  FFMA R17, -R26, R21, R19 ;  /* 0x000000151a117223 */ /* 0x000fc80000000113 */
[----:B------:R-:W-:Y:S01]  /*0580*/  FFMA R17, R0, R17, R21 ;  /* 0x0000001100117223 */ /* 0x000fe20000000015 */
[----:B-1----:R-:W-:Y:S06]  /*0590*/  @!P0 BRA `(.L_x_3) ;  /* 0x0000000000148947 */ /* 0x002fec0003800000 */
[----:B------:R-:W-:Y:S02]  /*05a0*/  MOV R0, R19 ;  /* 0x0000001300007202 */ /* 0x000fe40000000f00 */
[----:B------:R-:W-:Y:S02]  /*05b0*/  MOV R17, R26 ;  /* 0x0000001a00117202 */ /* 0x000fe40000000f00 */
[----:B------:R-:W-:-:S07]  /*05c0*/  MOV R20, 0x5e0 ;  /* 0x000005e000147802 */ /* 0x000fce0000000f00 */
[----:B------:R-:W-:Y:S05]  /*05d0*/  CALL.REL.NOINC `($__internal_0_$__cuda_sm3x_div_rn_noftz_f32_slowpath) ;  /* 0x0000000400a47944 */ /* 0x000fea0003c00000 */
[----:B------:R-:W-:-:S07]  /*05e0*/  MOV R17, R0 ;  /* 0x0000000000117202 */ /* 0x000fce0000000f00 */
.L_x_3:
[----:B------:R-:W-:Y:S05]  /*05f0*/  BSYNC.RECONVERGENT B0 ;  /* 0x0000000000007941 */ /* 0x000fea0003800200 */
.L_x_2:
[----:B------:R-:W0:Y:S01]  /*0600*/  MUFU.RCP R21, R26 ;  /* 0x0000001a00157308 */ /* 0x000e220000001000 */
[----:B------:R-:W-:Y:S01]  /*0610*/  FMUL R19, R16, 9.8066997528076171875 ;  /* 0x411ce83e10137820 */ /* 0x000fe20000400000 */
[----:B------:R-:W-:Y:S01]  /*0620*/  FFMA R5, R24, R17, R5 ;  /* 0x0000001118057223 */ /* 0x000fe20000000005 */
        /* <DEDUP_REMOVED lines=14> */
.L_x_5:
[----:B------:R-:W-:Y:S05]  /*0710*/  BSYNC.RECONVERGENT B0 ;  /* 0x0000000000007941 */ /* 0x000fea0003800200 */
.L_x_4:
        /* <DEDUP_REMOVED lines=12> */
[----:B------:R-:W-:Y:S01]  /*07e0*/  MOV R0, R17 ;  /* 0x0000001100007202 */ /* 0x000fe20000000f00 */
[----:B------:R-:W-:Y:S01]  /*07f0*/  IMAD.MOV.U32 R17, RZ, RZ, R26 ;  /* 0x000000ffff117224 */ /* 0x000fe200078e001a */
[----:B------:R-:W-:-:S07]  /*0800*/  MOV R20, 0x820 ;  /* 0x0000082000147802 */ /* 0x000fce0000000f00 */
[----:B------:R-:W-:Y:S05]  /*0810*/  CALL.REL.NOINC `($__internal_0_$__cuda_sm3x_div_rn_noftz_f32_slowpath) ;  /* 0x0000000400147944 */ /* 0x000fea0003c00000 */
.L_x_7:
[----:B------:R-:W-:Y:S05]  /*0820*/  BSYNC.RECONVERGENT B0 ;  /* 0x0000000000007941 */ /* 0x000fea0003800200 */
.L_x_6:
[----:B------:R-:W0:Y:S01]  /*0830*/  LDCU.64 UR6, c[0x0][0x380] ;  /* 0x00007000ff0677ac */ /* 0x000e220008000a00 */
[----:B------:R-:W-:Y:S01]  /*0840*/  FFMA R7, R24, R0, R7 ;  /* 0x0000000018077223 */ /* 0x000fe20000000007 */
[----:B------:R-:W-:Y:S01]  /*0850*/  FADD R17, R4, R5 ;  /* 0x0000000504117221 */ /* 0x000fe20000000000 */
[----:B------:R-:W-:Y:S03]  /*0860*/  BSSY.RECONVERGENT B0, `(.L_x_8) ;  /* 0x0000014000007945 */ /* 0x000fe60003800200 */
[----:B------:R-:W-:Y:S01]  /*0870*/  FMNMX R7, RZ, R7, !PT ;  /* 0x00000007ff077209 */ /* 0x000fe20007800000 */
[----:B------:R-:W-:-:S04]  /*0880*/  FADD R0, R6, R17 ;  /* 0x0000001106007221 */ /* 0x000fc80000000000 */
[----:B------:R-:W-:-:S04]  /*0890*/  FADD R0, R7, R0 ;  /* 0x0000000007007221 */ /* 0x000fc80000000000 */
[----:B0-----:R-:W-:Y:S01]  /*08a0*/  FMUL R19, R0, UR6 ;  /* 0x0000000600137c20 */ /* 0x001fe20008400000 */
[----:B------:R-:W0:Y:S01]  /*08b0*/  LDCU UR6, c[0x0][0x388] ;  /* 0x00007100ff0677ac */ /* 0x000e220008000800 */
[----:B------:R-:W-:Y:S02]  /*08c0*/  FMUL R0, R15, UR7 ;  /* 0x000000070f007c20 */ /* 0x000fe40008400000 */
[----:B------:R-:W1:Y:S02]  /*08d0*/  MUFU.RCP R14, R19 ;  /* 0x00000013000e7308 */ /* 0x000e640000001000 */
[----:B0-----:R-:W-:Y:S01]  /*08e0*/  FMUL R0, R0, UR6 ;  /* 0x0000000600007c20 */ /* 0x001fe20008400000 */
[----:B-1----:R-:W-:-:S05]  /*08f0*/  FFMA R17, -R19, R14, 1 ;  /* 0x3f80000013117423 */ /* 0x002fca000000010e */
[----:B------:R-:W0:Y:S01]  /*0900*/  FCHK P0, R0, R19 ;  /* 0x0000001300007302 */ /* 0x000e220000000000 */
[----:B------:R-:W-:-:S04]  /*0910*/  FFMA R17, R14, R17, R14 ;  /* 0x000000110e117223 */ /* 0x000fc8000000000e */
[----:B------:R-:W-:-:S04]  /*0920*/  FFMA R14, R0, R17, RZ ;  /* 0x00000011000e7223 */ /* 0x000fc800000000ff */
[----:B------:R-:W-:-:S04]  /*0930*/  FFMA R16, -R19, R14, R0 ;  /* 0x0000000e13107223 */ /* 0x000fc80000000100 */
[----:B------:R-:W-:Y:S01]  /*0940*/  FFMA R14, R17, R16, R14 ;  /* 0x00000010110e7223 */ /* 0x000fe2000000000e */
[----:B0-----:R-:W-:Y:S06]  /*0950*/  @!P0 BRA `(.L_x_9) ;  /* 0x0000000000108947 */ /* 0x001fec0003800000 */
[----:B------:R-:W-:Y:S02]  /*0960*/  MOV R17, R19 ;  /* 0x0000001300117202 */ /* 0x000fe40000000f00 */
[----:B------:R-:W-:-:S07]  /*0970*/  MOV R20, 0x990 ;  /* 0x0000099000147802 */ /* 0x000fce0000000f00 */
[----:B------:R-:W-:Y:S05]  /*0980*/  CALL.REL.NOINC `($__internal_0_$__cuda_sm3x_div_rn_noftz_f32_slowpath) ;  /* 0x0000000000b87944 */ /* 0x000fea0003c00000 */
[----:B------:R-:W-:-:S07]  /*0990*/  MOV R14, R0 ;  /* 0x00000000000e7202 */ /* 0x000fce0000000f00 */
.L_x_9:
[----:B------:R-:W-:Y:S05]  /*09a0*/  BSYNC.RECONVERGENT B0 ;  /* 0x0000000000007941 */ /* 0x000fea0003800200 */
.L_x_8:
[----:B------:R-:W-:Y:S01]  /*09b0*/  BAR.SYNC.DEFER_BLOCKING 0x0 ;  /* 0x0000000000007b1d */ /* 0x000fe20000010000 */
[----:B------:R-:W-:-:S07]  /*09c0*/  FMNMX R14, R14, 1, PT ;  /* 0x3f8000000e0e7809 */ /* 0x000fce0003800000 */
[----:B------:R-:W0:Y:S01]  /*09d0*/  LDC.64 R16, c[0x0][0x398] ;  /* 0x0000e600ff107b82 */ /* 0x000e220000000a00 */
[-C--:B------:R-:W-:Y:S01]  /*09e0*/  FMUL R4, R4, R14.reuse ;  /* 0x0000000e04047220 */ /* 0x080fe20000400000 */
[-C--:B------:R-:W-:Y:S01]  /*09f0*/  FMUL R5, R5, R14.reuse ;  /* 0x0000000e05057220 */ /* 0x080fe20000400000 */
[-C--:B------:R-:W-:Y:S01]  /*0a00*/  FMUL R6, R6, R14.reuse ;  /* 0x0000000e06067220 */ /* 0x080fe20000400000 */
[----:B------:R-:W-:Y:S01]  /*0a10*/  FMUL R7, R7, R14 ;  /* 0x0000000e07077220 */ /* 0x000fe20000400000 */
[----:B------:R-:W1:Y:S04]  /*0a20*/  LDCU UR6, c[0x0][0x380] ;  /* 0x00007000ff0677ac */ /* 0x000e680008000800 */
[----:B------:R2:W-:Y:S01]  /*0a30*/  STG.E.128 desc[UR4][R2.64], R4 ;  /* 0x0000000402007986 */ /* 0x0005e2000c101d04 */
[--C-:B0-----:R-:W-:Y:S01]  /*0a40*/  IMAD.WIDE.U32 R18, R12, 0x10, R16.reuse ;  /* 0x000000100c127825 */ /* 0x101fe200078e0010 */
[----:B------:R-:W-:Y:S03]  /*0a50*/  BAR.SYNC.DEFER_BLOCKING 0x0 ;  /* 0x0000000000007b1d */ /* 0x000fe60000010000 */
[----:B------:R-:W-:-:S04]  /*0a60*/  IMAD.WIDE.U32 R20, R11, 0x10, R16 ;  /* 0x000000100b147825 */ /* 0x000fc800078e0010 */
[----:B------:R-:W-:-:S04]  /*0a70*/  IMAD.WIDE.U32 R12, R13, 0x10, R16 ;  /* 0x000000100d0c7825 */ /* 0x000fc800078e0010 */
[----:B------:R-:W-:Y:S01]  /*0a80*/  IMAD.WIDE.U32 R10, R10, 0x10, R16 ;  /* 0x000000100a0a7825 */ /* 0x000fe200078e0010 */
[----:B------:R-:W3:Y:S04]  /*0a90*/  LDG.E R18, desc[UR4][R18.64+0x4] ;  /* 0x0000040412127981 */ /* 0x000ee8000c1e1900 */
[----:B------:R-:W3:Y:S04]  /*0aa0*/  LDG.E R21, desc[UR4][R20.64] ;  /* 0x0000000414157981 */ /* 0x000ee8000c1e1900 */
[----:B------:R-:W4:Y:S04]  /*0ab0*/  LDG.E R13, desc[UR4][R12.64+0xc] ;  /* 0x00000c040c0d7981 */ /* 0x000f28000c1e1900 */
[----:B------:R-:W5:Y:S01]  /*0ac0*/  LDG.E R11, desc[UR4][R10.64+0x8] ;  /* 0x000008040a0b7981 */ /* 0x000f62000c1e1900 */
[----:B------:R-:W-:Y:S01]  /*0ad0*/  FADD R17, R4, R5 ;  /* 0x0000000504117221 */ /* 0x000fe20000000000 */
[----:B------:R-:W0:Y:S01]  /*0ae0*/  MUFU.RCP R14, R25 ;  /* 0x00000019000e7308 */ /* 0x000e220000001000 */
[----:B------:R-:W-:Y:S02]  /*0af0*/  BSSY.RECONVERGENT B0, `(.L_x_10) ;  /* 0x0000013000007945 */ /* 0x000fe40003800200 */
[----:B--2---:R-:W-:-:S04]  /*0b00*/  FADD R6, R6, R17 ;  /* 0x0000001106067221 */ /* 0x004fc80000000000 */
[----:B------:R-:W-:Y:S01]  /*0b10*/  FADD R6, R7, R6 ;  /* 0x0000000607067221 */ /* 0x000fe20000000000 */
[----:B---3--:R-:W-:-:S04]  /*0b20*/  FADD R0, R18, R21 ;  /* 0x0000001512007221 */ /* 0x008fc80000000000 */
[----:B----4-:R-:W-:-:S04]  /*0b30*/  FADD R0, R0, R13 ;  /* 0x0000000d00007221 */ /* 0x010fc80000000000 */
[----:B-----5:R-:W-:-:S04]  /*0b40*/  FADD R3, R0, R11 ;  /* 0x0000000b00037221 */ /* 0x020fc80000000000 */
[----:B------:R-:W-:Y:S01]  /*0b50*/  FADD R0, -R6, R3 ;  /* 0x0000000306007221 */ /* 0x000fe20000000100 */
[----:B0-----:R-:W-:-:S03]  /*0b60*/  FFMA R3, -R25, R14, 1 ;  /* 0x3f80000019037423 */ /* 0x001fc6000000010e */
[----:B-1----:R-:W-:Y:S01]  /*0b70*/  FMUL R0, R0, UR6 ;  /* 0x0000000600007c20 */ /* 0x002fe20008400000 */
[----:B------:R-:W-:-:S03]  /*0b80*/  FFMA R3, R14, R3, R14 ;  /* 0x000000030e037223 */ /* 0x000fc6000000000e */
[----:B------:R-:W0:Y:S01]  /*0b90*/  FCHK P0, R0, R25 ;  /* 0x0000001900007302 */ /* 0x000e220000000000 */
        /* <DEDUP_REMOVED lines=8> */
.L_x_11:
[----:B------:R-:W-:Y:S05]  /*0c20*/  BSYNC.RECONVERGENT B0 ;  /* 0x0000000000007941 */ /* 0x000fea0003800200 */
.L_x_10:
[----:B------:R-:W-:-:S05]  /*0c30*/  FADD R2, R15, R2 ;  /* 0x000000020f027221 */ /* 0x000fca0000000000 */
[----:B------:R-:W-:-:S05]  /*0c40*/  FMNMX R3, RZ, R2, !PT ;  /* 0x00000002ff037209 */ /* 0x000fca0007800000 */
[----:B------:R-:W-:Y:S01]  /*0c50*/  STG.E desc[UR4][R8.64+0xc], R3 ;  /* 0x00000c0308007986 */ /* 0x000fe2000c101904 */
[----:B------:R-:W-:Y:S05]  /*0c60*/  EXIT ;  /* 0x000000000000794d */ /* 0x000fea0003800000 */
        .weak           $__internal_0_$__cuda_sm3x_div_rn_noftz_f32_slowpath
        .type           $__internal_0_$__cuda_sm3x_div_rn_noftz_f32_slowpath,@function
        .size           $__internal_0_$__cuda_sm3x_div_rn_noftz_f32_slowpath,(.L_x_24 - $__internal_0_$__cuda_sm3x_div_rn_noftz_f32_slowpath)
$__internal_0_$__cuda_sm3x_div_rn_noftz_f32_slowpath:
[----:B------:R-:W-:Y:S01]  /*0c70*/  SHF.R.U32.HI R19, RZ, 0x17, R17 ;  /* 0x00000017ff137819 */ /* 0x000fe20000011611 */
[----:B------:R-:W-:Y:S01]  /*0c80*/  BSSY.RECONVERGENT B1, `(.L_x_12) ;  /* 0x0000062000017945 */ /* 0x000fe20003800200 */
[----:B------:R-:W-:Y:S02]  /*0c90*/  SHF.R.U32.HI R22, RZ, 0x17, R0 ;  /* 0x00000017ff167819 */ /* 0x000fe40000011600 */
[----:B------:R-:W-:Y:S02]  /*0ca0*/  LOP3.LUT R19, R19, 0xff, RZ, 0xc0, !PT ;  /* 0x000000ff13137812 */ /* 0x000fe400078ec0ff */
[----:B------:R-:W-:Y:S02]  /*0cb0*/  LOP3.LUT R22, R22, 0xff, RZ, 0xc0, !PT ;  /* 0x000000ff16167812 */ /* 0x000fe400078ec0ff */
[----:B------:R-:W-:Y:S02]  /*0cc0*/  IADD3 R21, PT, PT, R19, -0x1, RZ ;  /* 0xffffffff13157810 */ /* 0x000fe40007ffe0ff */
[----:B------:R-:W-:-:S02]  /*0cd0*/  IADD3 R23, PT, PT, R22, -0x1, RZ ;  /* 0xffffffff16177810 */ /* 0x000fc40007ffe0ff */
[----:B------:R-:W-:-:S04]  /*0ce0*/  ISETP.GT.U32.AND P0, PT, R21, 0xfd, PT ;  /* 0x000000fd1500780c */ /* 0x000fc80003f04070 */
[----:B------:R-:W-:-:S13]  /*0cf0*/  ISETP.GT.U32.OR P0, PT, R23, 0xfd, P0 ;  /* 0x000000fd1700780c */ /* 0x000fda0000704470 */
[----:B------:R-:W-:Y:S01]  /*0d00*/  @!P0 MOV R27, RZ ;  /* 0x000000ff001b8202 */ /* 0x000fe20000000f00 */
[----:B------:R-:W-:Y:S06]  /*0d10*/  @!P0 BRA `(.L_x_13) ;  /* 0x00000000005c8947 */ /* 0x000fec0003800000 */
[----:B------:R-:W-:Y:S02]  /*0d20*/  FSETP.GTU.FTZ.AND P0, PT, |R0|, +INF , PT ;  /* 0x7f8000000000780b */ /* 0x000fe40003f1c200 */
[----:B------:R-:W-:-:S04]  /*0d30*/  FSETP.GTU.FTZ.AND P1, PT, |R17|, +INF , PT ;  /* 0x7f8000001100780b */ /* 0x000fc80003f3c200 */
[----:B------:R-:W-:-:S13]  /*0d40*/  PLOP3.LUT P0, PT, P0, P1, PT, 0xf8, 0x8f ;  /* 0x00000000008f781c */ /* 0x000fda0000703f70 */
[----:B------:R-:W-:Y:S05]  /*0d50*/  @P0 BRA `(.L_x_14) ;  /* 0x00000004004c0947 */ /* 0x000fea0003800000 */
[----:B------:R-:W-:-:S13]  /*0d60*/  LOP3.LUT P0, RZ, R17, 0x7fffffff, R0, 0xc8, !PT ;  /* 0x7fffffff11ff7812 */ /* 0x000fda000780c800 */
[----:B------:R-:W-:Y:S05]  /*0d70*/  @!P0 BRA `(.L_x_15) ;  /* 0x00000004003c8947 */ /* 0x000fea0003800000 */
[C---:B------:R-:W-:Y:S02]  /*0d80*/  FSETP.NEU.FTZ.AND P2, PT, |R0|.reuse, +INF , PT ;  /* 0x7f8000000000780b */ /* 0x040fe40003f5d200 */
[----:B------:R-:W-:Y:S02]  /*0d90*/  FSETP.NEU.FTZ.AND P1, PT, |R17|, +INF , PT ;  /* 0x7f8000001100780b */ /* 0x000fe40003f3d200 */
[----:B------:R-:W-:-:S11]  /*0da0*/  FSETP.NEU.FTZ.AND P0, PT, |R0|, +INF , PT ;  /* 0x7f8000000000780b */ /* 0x000fd60003f1d200 */
[----:B------:R-:W-:Y:S05]  /*0db0*/  @!P1 BRA !P2, `(.L_x_15) ;  /* 0x00000004002c9947 */ /* 0x000fea0005000000 */
[----:B------:R-:W-:-:S04]  /*0dc0*/  LOP3.LUT P2, RZ, R0, 0x7fffffff, RZ, 0xc0, !PT ;  /* 0x7fffffff00ff7812 */ /* 0x000fc8000784c0ff */
[----:B------:R-:W-:-:S13]  /*0dd0*/  PLOP3.LUT P1, PT, P1, P2, PT, 0x2f, 0xf2 ;  /* 0x0000000000f2781c */ /* 0x000fda0000f24577 */
[----:B------:R-:W-:Y:S05]  /*0de0*/  @P1 BRA `(.L_x_16) ;  /* 0x0000000400181947 */ /* 0x000fea0003800000 */
[----:B------:R-:W-:-:S04]  /*0df0*/  LOP3.LUT P1, RZ, R17, 0x7fffffff, RZ, 0xc0, !PT ;  /* 0x7fffffff11ff7812 */ /* 0x000fc8000782c0ff */
[----:B------:R-:W-:-:S13]  /*0e00*/  PLOP3.LUT P0, PT, P0, P1, PT, 0x2f, 0xf2 ;  /* 0x0000000000f2781c */ /* 0x000fda0000702577 */
[----:B------:R-:W-:Y:S05]  /*0e10*/  @P0 BRA `(.L_x_17) ;  /* 0x0000000400000947 */ /* 0x000fea0003800000 */
[----:B------:R-:W-:Y:S02]  /*0e20*/  ISETP.GE.AND P0, PT, R23, RZ, PT ;  /* 0x000000ff1700720c */ /* 0x000fe40003f06270 */
[----:B------:R-:W-:-:S11]  /*0e30*/  ISETP.GE.AND P1, PT, R21, RZ, PT ;  /* 0x000000ff1500720c */ /* 0x000fd60003f26270 */
[----:B------:R-:W-:Y:S01]  /*0e40*/  @P0 MOV R27, RZ ;  /* 0x000000ff001b0202 */ /* 0x000fe20000000f00 */
[----:B------:R-:W-:Y:S01]  /*0e50*/  @!P0 FFMA R0, R0, 1.84467440737095516160e+19, RZ ;  /* 0x5f80000000008823 */ /* 0x000fe200000000ff */
[----:B------:R-:W-:Y:S01]  /*0e60*/  @!P0 MOV R27, 0xffffffc0 ;  /* 0xffffffc0001b8802 */ /* 0x000fe20000000f00 */
[----:B------:R-:W-:-:S04]  /*0e70*/  @!P1 FFMA R17, R17, 1.84467440737095516160e+19, RZ ;  /* 0x5f80000011119823 */ /* 0x000fc800000000ff */
[----:B------:R-:W-:-:S07]  /*0e80*/  @!P1 VIADD R27, R27, 0x40 ;  /* 0x000000401b1b9836 */ /* 0x000fce0000000000 */
.L_x_13:
[----:B------:R-:W-:Y:S01]  /*0e90*/  LEA R28, R19, 0xc0800000, 0x17 ;  /* 0xc0800000131c7811 */ /* 0x000fe200078eb8ff */
[----:B------:R-:W-:Y:S01]  /*0ea0*/  BSSY.RECONVERGENT B2, `(.L_x_18) ;  /* 0x0000036000027945 */ /* 0x000fe20003800200 */
[----:B------:R-:W-:Y:S02]  /*0eb0*/  IADD3 R21, PT, PT, R22, -0x7f, RZ ;  /* 0xffffff8116157810 */ /* 0x000fe40007ffe0ff */
[----:B------:R-:W-:-:S03]  /*0ec0*/  IADD3 R23, PT, PT, -R28, R17, RZ ;  /* 0x000000111c177210 */ /* 0x000fc60007ffe1ff */
[----:B------:R-:W-:Y:S01]  /*0ed0*/  IMAD R0, R21, -0x800000, R0 ;  /* 0xff80000015007824 */ /* 0x000fe200078e0200 */
[----:B------:R-:W0:Y:S01]  /*0ee0*/  MUFU.RCP R17, R23 ;  /* 0x0000001700117308 */ /* 0x000e220000001000 */
[----:B------:R-:W-:Y:S01]  /*0ef0*/  FADD.FTZ R28, -R23, -RZ ;  /* 0x800000ff171c7221 */ /* 0x000fe20000010100 */
[----:B------:R-:W-:-:S04]  /*0f00*/  IADD3 R21, PT, PT, R21, 0x7f, -R19 ;  /* 0x0000007f15157810 */ /* 0x000fc80007ffe813 */
[----:B------:R-:W-:Y:S01]  /*0f10*/  IADD3 R27, PT, PT, R21, R27, RZ ;  /* 0x0000001b151b7210 */ /* 0x000fe20007ffe0ff */
[----:B0-----:R-:W-:-:S04]  /*0f20*/  FFMA R22, R17, R28, 1 ;  /* 0x3f80000011167423 */ /* 0x001fc8000000001c */
[----:B------:R-:W-:-:S04]  /*0f30*/  FFMA R17, R17, R22, R17 ;  /* 0x0000001611117223 */ /* 0x000fc80000000011 */
[----:B------:R-:W-:-:S04]  /*0f40*/  FFMA R19, R0, R17, RZ ;  /* 0x0000001100137223 */ /* 0x000fc800000000ff */
[----:B------:R-:W-:-:S04]  /*0f50*/  FFMA R22, R28, R19, R0 ;  /* 0x000000131c167223 */ /* 0x000fc80000000000 */
[----:B------:R-:W-:-:S04]  /*0f60*/  FFMA R19, R17, R22, R19 ;  /* 0x0000001611137223 */ /* 0x000fc80000000013 */
[----:B------:R-:W-:-:S04]  /*0f70*/  FFMA R22, R28, R19, R0 ;  /* 0x000000131c167223 */ /* 0x000fc80000000000 */
[----:B------:R-:W-:-:S05]  /*0f80*/  FFMA R0, R17, R22, R19 ;  /* 0x0000001611007223 */ /* 0x000fca0000000013 */
[----:B------:R-:W-:-:S04]  /*0f90*/  SHF.R.U32.HI R28, RZ, 0x17, R0 ;  /* 0x00000017ff1c7819 */ /* 0x000fc80000011600 */
[----:B------:R-:W-:-:S04]  /*0fa0*/  LOP3.LUT R28, R28, 0xff, RZ, 0xc0, !PT ;  /* 0x000000ff1c1c7812 */ /* 0x000fc800078ec0ff */
[----:B------:R-:W-:-:S04]  /*0fb0*/  IADD3 R21, PT, PT, R28, R27, RZ ;  /* 0x0000001b1c157210 */ /* 0x000fc80007ffe0ff */
[----:B------:R-:W-:-:S04]  /*0fc0*/  IADD3 R23, PT, PT, R21, -0x1, RZ ;  /* 0xffffffff15177810 */ /* 0x000fc80007ffe0ff */
[----:B------:R-:W-:-:S13]  /*0fd0*/  ISETP.GE.U32.AND P0, PT, R23, 0xfe, PT ;  /* 0x000000fe1700780c */ /* 0x000fda0003f06070 */
[----:B------:R-:W-:Y:S05]  /*0fe0*/  @!P0 BRA `(.L_x_19) ;  /* 0x0000000000808947 */ /* 0x000fea0003800000 */
[----:B------:R-:W-:-:S13]  /*0ff0*/  ISETP.GT.AND P0, PT, R21, 0xfe, PT ;  /* 0x000000fe1500780c */ /* 0x000fda0003f04270 */
[----:B------:R-:W-:Y:S05]  /*1000*/  @P0 BRA `(.L_x_20) ;  /* 0x00000000006c0947 */ /* 0x000fea0003800000 */
[----:B------:R-:W-:-:S13]  /*1010*/  ISETP.GE.AND P0, PT, R21, 0x1, PT ;  /* 0x000000011500780c */ /* 0x000fda0003f06270 */
[----:B------:R-:W-:Y:S05]  /*1020*/  @P0 BRA `(.L_x_21) ;  /* 0x0000000000740947 */ /* 0x000fea0003800000 */
[----:B------:R-:W-:Y:S02]  /*1030*/  ISETP.GE.AND P0, PT, R21, -0x18, PT ;  /* 0xffffffe81500780c */ /* 0x000fe40003f06270 */
[----:B------:R-:W-:-:S11]  /*1040*/  LOP3.LUT R0, R0, 0x80000000, RZ, 0xc0, !PT ;  /* 0x8000000000007812 */ /* 0x000fd600078ec0ff */
[----:B------:R-:W-:Y:S05]  /*1050*/  @!P0 BRA `(.L_x_21) ;  /* 0x0000000000688947 */ /* 0x000fea0003800000 */
[CCC-:B------:R-:W-:Y:S01]  /*1060*/  FFMA.RZ R23, R17.reuse, R22.reuse, R19.reuse ;  /* 0x0000001611177223 */ /* 0x1c0fe2000000c013 */
[CCC-:B------:R-:W-:Y:S01]  /*1070*/  FFMA.RP R27, R17.reuse, R22.reuse, R19.reuse ;  /* 0x00000016111b7223 */ /* 0x1c0fe20000008013 */
[----:B------:R-:W-:Y:S01]  /*1080*/  FFMA.RM R22, R17, R22, R19 ;  /* 0x0000001611167223 */ /* 0x000fe20000004013 */
[----:B------:R-:W-:Y:S02]  /*1090*/  IADD3 R17, PT, PT, R21, 0x20, RZ ;  /* 0x0000002015117810 */ /* 0x000fe40007ffe0ff */
[----:B------:R-:W-:Y:S02]  /*10a0*/  LOP3.LUT R23, R23, 0x7fffff, RZ, 0xc0, !PT ;  /* 0x007fffff17177812 */ /* 0x000fe400078ec0ff */
[----:B------:R-:W-:Y:S02]  /*10b0*/  ISETP.NE.AND P2, PT, R21, RZ, PT ;  /* 0x000000ff1500720c */ /* 0x000fe40003f45270 */
[----:B------:R-:W-:Y:S02]  /*10c0*/  LOP3.LUT R28, R23, 0x800000, RZ, 0xfc, !PT ;  /* 0x00800000171c7812 */ /* 0x000fe400078efcff */
[----:B------:R-:W-:-:S02]  /*10d0*/  ISETP.NE.AND P1, PT, R21, RZ, PT ;  /* 0x000000ff1500720c */ /* 0x000fc40003f25270 */
[----:B------:R-:W-:Y:S02]  /*10e0*/  IADD3 R21, PT, PT, -R21, RZ, RZ ;  /* 0x000000ff15157210 */ /* 0x000fe40007ffe1ff */
[----:B------:R-:W-:Y:S02]  /*10f0*/  SHF.L.U32 R17, R28, R17, RZ ;  /* 0x000000111c117219 */ /* 0x000fe400000006ff */
[----:B------:R-:W-:Y:S02]  /*1100*/  FSETP.NEU.FTZ.AND P0, PT, R27, R22, PT ;  /* 0x000000161b00720b */ /* 0x000fe40003f1d000 */
[----:B------:R-:W-:Y:S02]  /*1110*/  SEL R21, R21, RZ, P2 ;  /* 0x000000ff15157207 */ /* 0x000fe40001000000 */
[----:B------:R-:W-:Y:S02]  /*1120*/  ISETP.NE.AND P1, PT, R17, RZ, P1 ;  /* 0x000000ff1100720c */ /* 0x000fe40000f25270 */
[----:B------:R-:W-:-:S02]  /*1130*/  SHF.R.U32.HI R21, RZ, R21, R28 ;  /* 0x00000015ff157219 */ /* 0x000fc4000001161c */
[----:B------:R-:W-:Y:S02]  /*1140*/  PLOP3.LUT P0, PT, P0, P1, PT, 0xf8, 0x8f ;  /* 0x00000000008f781c */ /* 0x000fe40000703f70 */
[----:B------:R-:W-:Y:S02]  /*1150*/  SHF.R.U32.HI R17, RZ, 0x1, R21 ;  /* 0x00000001ff117819 */ /* 0x000fe40000011615 */
[----:B------:R-:W-:-:S04]  /*1160*/  SEL R22, RZ, 0x1, !P0 ;  /* 0x00000001ff167807 */ /* 0x000fc80004000000 */
[----:B------:R-:W-:-:S04]  /*1170*/  LOP3.LUT R22, R22, 0x1, R17, 0xf8, !PT ;  /* 0x0000000116167812 */ /* 0x000fc800078ef811 */
[----:B------:R-:W-:-:S04]  /*1180*/  LOP3.LUT R22, R22, R21, RZ, 0xc0, !PT ;  /* 0x0000001516167212 */ /* 0x000fc800078ec0ff */
[----:B------:R-:W-:-:S04]  /*1190*/  IADD3 R17, PT, PT, R17, R22, RZ ;  /* 0x0000001611117210 */ /* 0x000fc80007ffe0ff */
[----:B------:R-:W-:Y:S01]  /*11a0*/  LOP3.LUT R0, R17, R0, RZ, 0xfc, !PT ;  /* 0x0000000011007212 */ /* 0x000fe200078efcff */
[----:B------:R-:W-:Y:S06]  /*11b0*/  BRA `(.L_x_21) ;  /* 0x0000000000107947 */ /* 0x000fec0003800000 */
.L_x_20:
[----:B------:R-:W-:-:S04]  /*11c0*/  LOP3.LUT R0, R0, 0x80000000, RZ, 0xc0, !PT ;  /* 0x8000000000007812 */ /* 0x000fc800078ec0ff */
[----:B------:R-:W-:Y:S01]  /*11d0*/  LOP3.LUT R0, R0, 0x7f800000, RZ, 0xfc, !PT ;  /* 0x7f80000000007812 */ /* 0x000fe200078efcff */
[----:B------:R-:W-:Y:S06]  /*11e0*/  BRA `(.L_x_21) ;  /* 0x0000000000047947 */ /* 0x000fec0003800000 */
.L_x_19:
[----:B------:R-:W-:-:S07]  /*11f0*/  LEA R0, R27, R0, 0x17 ;  /* 0x000000001b007211 */ /* 0x000fce00078eb8ff */
.L_x_21:
[----:B------:R-:W-:Y:S05]  /*1200*/  BSYNC.RECONVERGENT B2 ;  /* 0x0000000000027941 */ /* 0x000fea0003800200 */
.L_x_18:
[----:B------:R-:W-:Y:S05]  /*1210*/  BRA `(.L_x_22) ;  /* 0x0000000000207947 */ /* 0x000fea0003800000 */
.L_x_17:
[----:B------:R-:W-:-:S04]  /*1220*/  LOP3.LUT R0, R17, 0x80000000, R0, 0x48, !PT ;  /* 0x8000000011007812 */ /* 0x000fc800078e4800 */
[----:B------:R-:W-:Y:S01]  /*1230*/  LOP3.LUT R0, R0, 0x7f800000, RZ, 0xfc, !PT ;  /* 0x7f80000000007812 */ /* 0x000fe200078efcff */
[----:B------:R-:W-:Y:S06]  /*1240*/  BRA `(.L_x_22) ;  /* 0x0000000000147947 */ /* 0x000fec0003800000 */
.L_x_16:
[----:B------:R-:W-:Y:S01]  /*1250*/  LOP3.LUT R0, R17, 0x80000000, R0, 0x48, !PT ;  /* 0x8000000011007812 */ /* 0x000fe200078e4800 */
[----:B------:R-:W-:Y:S06]  /*1260*/  BRA `(.L_x_22) ;  /* 0x00000000000c7947 */ /* 0x000fec0003800000 */
.L_x_15:
[----:B------:R-:W0:Y:S01]  /*1270*/  MUFU.RSQ R0, -QNAN ;  /* 0xffc0000000007908 */ /* 0x000e220000001400 */
[----:B------:R-:W-:Y:S05]  /*1280*/  BRA `(.L_x_22) ;  /* 0x0000000000047947 */ /* 0x000fea0003800000 */
.L_x_14:
[----:B------:R-:W-:-:S07]  /*1290*/  FADD.FTZ R0, R0, R17 ;  /* 0x0000001100007221 */ /* 0x000fce0000010000 */
.L_x_22:
[----:B------:R-:W-:Y:S05]  /*12a0*/  BSYNC.RECONVERGENT B1 ;  /* 0x0000000000017941 */ /* 0x000fea0003800200 */
.L_x_12:
[----:B------:R-:W-:-:S04]  /*12b0*/  HFMA2 R21, -RZ, RZ, 0, 0 ;  /* 0x00000000ff157431 */ /* 0x000fc800000001ff */
[----:B0-----:R-:W-:Y:S05]  /*12c0*/  RET.REL.NODEC R20 `(_Z11erodeKernelfffP6float4S0_) ;  /* 0xffffffec144c7950 */ /* 0x001fea0003c3ffff */
.L_x_23:
[----:B------:R-:W-:-:S00]  /*12d0*/  BRA `(.L_x_23) ;  /* 0xfffffffc00fc7947 */ /* 0x000fc0000383ffff */
[----:B------:R-:W-:-:S00]  /*12e0*/  NOP ;  /* 0x0000000000007918 */ /* 0x000fc00000000000 */
        /* <DEDUP_REMOVED lines=9> */
.L_x_24:


//--------------------- .nv.shared.reserved.0     --------------------------
	.section	.nv.shared.reserved.0,"aw",@nobits
	.weak		__nv_reservedSMEM_offset_0_alias
	.size		__nv_reservedSMEM_offset_0_alias, 0, 64
	.other		__nv_reservedSMEM_offset_0_alias,@"STO_CUDA_RESERVED_SHARED STV_DEFAULT"
__nv_reservedSMEM_offset_0_alias:
	.zero		0
	.zero		64


//--------------------- .nv.constant0._Z11erodeKernelfffP6float4S0_ --------------------------
	.section	.nv.constant0._Z11erodeKernelfffP6float4S0_,"a",@progbits
	.sectionflags	@""
	.align	4
.nv.constant0._Z11erodeKernelfffP6float4S0_:
	.zero		928


//--------------------- SYMBOLS --------------------------

	.type		.nv.reservedSmem.offset0,@object
	.size		.nv.reservedSmem.offset0,0x4
